//
// Generated by NVIDIA NVVM Compiler
//
// Compiler Build ID: CL-36424714
// Cuda compilation tools, release 13.0, V13.0.88
// Based on NVVM 20.0.0
//

.version 9.0
.target sm_100
.address_size 64

	// .globl	_Z10cuda_hellov
.extern .func  (.param .b32 func_retval0) vprintf
(
	.param .b64 vprintf_param_0,
	.param .b64 vprintf_param_1
)
;
.global .align 1 .b8 $str[32] = {72, 101, 108, 108, 111, 32, 87, 111, 114, 108, 100, 33, 32, 77, 121, 32, 116, 104, 114, 101, 97, 100, 73, 100, 32, 105, 115, 32, 37, 100, 10};

.visible .entry _Z10cuda_hellov()
{
	.local .align 8 .b8 	__local_depot0[8];
	.reg .b64 	%SP;
	.reg .b64 	%SPL;
	.reg .b32 	%r<4>;
	.reg .b64 	%rd<5>;

	mov.u64 	%SPL, __local_depot0;
	cvta.local.u64 	%SP, %SPL;
	add.u64 	%rd1, %SP, 0;
	add.u64 	%rd2, %SPL, 0;
	mov.u32 	%r1, %tid.x;
	st.local.u32 	[%rd2], %r1;
	mov.u64 	%rd3, $str;
	cvta.global.u64 	%rd4, %rd3;
	{ // callseq 0, 0
	.param .b64 param0;
	st.param.b64 	[param0], %rd4;
	.param .b64 param1;
	st.param.b64 	[param1], %rd1;
	.param .b32 retval0;
	call.uni (retval0), 
	vprintf, 
	(
	param0, 
	param1
	);
	ld.param.b32 	%r2, [retval0];
	} // callseq 0
	ret;

}


// ===== COMPILED SASS (sm_100) =====

	.target	sm_100

	.elftype	@"ET_EXEC"


//--------------------- .note.nv.tkinfo           --------------------------
	.section	.note.nv.tkinfo,"",@"SHT_NOTE"
	.sectionflags	@"SHF_NOTE_NV_TKINFO"
	.tkinfo
        /*0018*/ 	.word	0x00000002
        /*0030*/ 	.string	""
        /*0030*/ 	.string	"ptxas"
        /*0030*/ 	.string	"Cuda compilation tools, release 13.0, V13.0.88"
        /*0030*/ 	.string	"Build cuda_13.0.r13.0/compiler.36424714_0"
        /*0030*/ 	.string	"-arch sm_100 -m 64 "



//--------------------- .note.nv.cuinfo           --------------------------
	.section	.note.nv.cuinfo,"",@"SHT_NOTE"
	.sectionflags	@"SHF_NOTE_NV_CUINFO"
        /*0018*/ 	.short	0x0002
        /*001a*/ 	.short	0x0064
        /*001c*/ 	.short	0x0082
	.zero		2


//--------------------- .nv.info                  --------------------------
	.section	.nv.info,"",@"SHT_CUDA_INFO"
	.align	4


	//----- nvinfo : EIATTR_REGCOUNT
	.align		4
        /*0000*/ 	.byte	0x04, 0x2f
        /*0002*/ 	.short	(.L_2 - .L_1)
	.align		4
.L_1:
        /*0004*/ 	.word	index@(_Z10cuda_hellov)
        /*0008*/ 	.word	0x00000018


	//----- nvinfo : EIATTR_FRAME_SIZE
	.align		4
.L_2:
        /*000c*/ 	.byte	0x04, 0x11
        /*000e*/ 	.short	(.L_4 - .L_3)
	.align		4
.L_3:
        /*0010*/ 	.word	index@(_Z10cuda_hellov)
        /*0014*/ 	.word	0x00000008


	//----- nvinfo : EIATTR_MIN_STACK_SIZE
	.align		4
.L_4:
        /*0018*/ 	.byte	0x04, 0x12
        /*001a*/ 	.short	(.L_6 - .L_5)
	.align		4
.L_5:
        /*001c*/ 	.word	index@(_Z10cuda_hellov)
        /*0020*/ 	.word	0x00000008
.L_6:


//--------------------- .nv.compat                --------------------------
	.section	.nv.compat,"",@"SHT_CUDA_COMPAT_INFO"
	.align	4
        /*0000*/ 	.byte	0x02, 0x09, 0x00, 0x00, 0x02, 0x02, 0x01, 0x00, 0x02, 0x05, 0x05, 0x00, 0x03, 0x07, 0x01, 0x01
        /*0010*/ 	.byte	0x02, 0x03, 0x00, 0x00, 0x02, 0x06, 0x01, 0x00, 0x04, 0x0b, 0x08, 0x00, 0x09, 0x00, 0x00, 0x00
        /*0020*/ 	.byte	0x00, 0x00, 0x00, 0x00


//--------------------- .nv.info._Z10cuda_hellov  --------------------------
	.section	.nv.info._Z10cuda_hellov,"",@"SHT_CUDA_INFO"
	.sectionflags	@""
	.align	4


	//----- nvinfo : EIATTR_CUDA_API_VERSION
	.align		4
        /*0000*/ 	.byte	0x04, 0x37
        /*0002*/ 	.short	(.L_8 - .L_7)
.L_7:
        /*0004*/ 	.word	0x00000082


	//----- nvinfo : EIATTR_SPARSE_MMA_MASK
	.align		4
.L_8:
        /*0008*/ 	.byte	0x03, 0x50
        /*000a*/ 	.short	0x0000


	//----- nvinfo : EIATTR_MAXREG_COUNT
	.align		4
        /*000c*/ 	.byte	0x03, 0x1b
        /*000e*/ 	.short	0x00ff


	//----- nvinfo : EIATTR_EXTERNS
	.align		4
        /*0010*/ 	.byte	0x04, 0x0f
        /*0012*/ 	.short	(.L_10 - .L_9)


	//   ....[0]....
	.align		4
.L_9:
        /*0014*/ 	.word	index@(vprintf)


	//----- nvinfo : EIATTR_MERCURY_ISA_VERSION
	.align		4
.L_10:
        /*0018*/ 	.byte	0x03, 0x5f
        /*001a*/ 	.short	0x0101


	//----- nvinfo : EIATTR_VRC_CTA_INIT_COUNT
	.align		4
        /*001c*/ 	.byte	0x02, 0x4a
	.zero		1
	.zero		1


	//----- nvinfo : EIATTR_SYSCALL_OFFSETS
	.align		4
        /*0020*/ 	.byte	0x04, 0x46
        /*0022*/ 	.short	(.L_12 - .L_11)


	//   ....[0]....
.L_11:
        /*0024*/ 	.word	0x000000e0


	//----- nvinfo : EIATTR_EXIT_INSTR_OFFSETS
	.align		4
.L_12:
        /*0028*/ 	.byte	0x04, 0x1c
        /*002a*/ 	.short	(.L_14 - .L_13)


	//   ....[0]....
.L_13:
        /*002c*/ 	.word	0x000000f0


	//----- nvinfo : EIATTR_SW_WAR
	.align		4
.L_14:
        /*0030*/ 	.byte	0x04, 0x36
        /*0032*/ 	.short	(.L_16 - .L_15)
.L_15:
        /*0034*/ 	.word	0x00000008
.L_16:


//--------------------- .nv.callgraph             --------------------------
	.section	.nv.callgraph,"",@"SHT_CUDA_CALLGRAPH"
	.align	4
	.sectionentsize	8
	.align		4
        /*0000*/ 	.word	0x00000000
	.align		4
        /*0004*/ 	.word	0xffffffff
	.align		4
        /*0008*/ 	.word	index@(_Z10cuda_hellov)
	.align		4
        /*000c*/ 	.word	index@(vprintf)
	.align		4
        /*0010*/ 	.word	0x00000000
	.align		4
        /*0014*/ 	.word	0xfffffffe
	.align		4
        /*0018*/ 	.word	0x00000000
	.align		4
        /*001c*/ 	.word	0xfffffffd
	.align		4
        /*0020*/ 	.word	0x00000000
	.align		4
        /*0024*/ 	.word	0xfffffffc


//--------------------- .nv.constant4             --------------------------
	.section	.nv.constant4,"a",@progbits
	.align	8
	.align		8
.nv.constant4:
        /*0000*/ 	.dword	vprintf
	.align		8
        /*0008*/ 	.dword	$str


//--------------------- .text._Z10cuda_hellov     --------------------------
	.section	.text._Z10cuda_hellov,"ax",@progbits
	.align	128
        .global         _Z10cuda_hellov
        .type           _Z10cuda_hellov,@function
        .size           _Z10cuda_hellov,(.L_x_2 - _Z10cuda_hellov)
        .other          _Z10cuda_hellov,@"STO_CUDA_ENTRY STV_DEFAULT"
_Z10cuda_hellov:
.text._Z10cuda_hellov:
[----:B------:R-:W0:Y:S01]  /*0000*/  LDC R1, c[0x0][0x37c] ;  /* 0x0000df00ff017b82 */ /* 0x000e220000000800 */
[----:B------:R-:W1:Y:S01]  /*0010*/  S2R R8, SR_TID.X ;  /* 0x0000000000087919 */ /* 0x000e620000002100 */
[----:B0-----:R-:W-:Y:S01]  /*0020*/  VIADD R1, R1, 0xfffffff8 ;  /* 0xfffffff801017836 */ /* 0x001fe20000000000 */
[----:B------:R-:W-:Y:S01]  /*0030*/  MOV R0, 0x0 ;  /* 0x0000000000007802 */ /* 0x000fe20000000f00 */
[----:B------:R-:W0:Y:S04]  /*0040*/  LDCU UR4, c[0x0][0x2f8] ;  /* 0x00005f00ff0477ac */ /* 0x000e280008000800 */
[----:B------:R2:W3:Y:S01]  /*0050*/  LDC.64 R2, c[0x4][R0] ;  /* 0x0100000000027b82 */ /* 0x0004e20000000a00 */
[----:B------:R-:W4:Y:S01]  /*0060*/  LDCU.64 UR6, c[0x4][0x8] ;  /* 0x01000100ff0677ac */ /* 0x000f220008000a00 */
[----:B------:R-:W5:Y:S01]  /*0070*/  LDCU UR5, c[0x0][0x2fc] ;  /* 0x00005f80ff0577ac */ /* 0x000f620008000800 */
[----:B0-----:R-:W-:Y:S01]  /*0080*/  IADD3 R6, P0, PT, R1, UR4, RZ ;  /* 0x0000000401067c10 */ /* 0x001fe2000ff1e0ff */
[----:B----4-:R-:W-:Y:S01]  /*0090*/  IMAD.U32 R4, RZ, RZ, UR6 ;  /* 0x00000006ff047e24 */ /* 0x010fe2000f8e00ff */
[----:B------:R-:W-:-:S03]  /*00a0*/  MOV R5, UR7 ;  /* 0x0000000700057c02 */ /* 0x000fc60008000f00 */
[----:B-----5:R-:W-:Y:S01]  /*00b0*/  IMAD.X R7, RZ, RZ, UR5, P0 ;  /* 0x00000005ff077e24 */ /* 0x020fe200080e06ff */
[----:B-1----:R2:W-:Y:S07]  /*00c0*/  STL [R1], R8 ;  /* 0x0000000801007387 */ /* 0x0025ee0000100800 */
[----:B------:R-:W-:-:S07]  /*00d0*/  LEPC R20, `(.L_x_0) ;  /* 0x000000001014794e */ /* 0x000fce0000000000 */
[----:B--23--:R-:W-:Y:S05]  /*00e0*/  CALL.ABS.NOINC R2 ;  /* 0x0000000002007343 */ /* 0x00cfea0003c00000 */
.L_x_0:
[----:B------:R-:W-:Y:S05]  /*00f0*/  EXIT ;  /* 0x000000000000794d */ /* 0x000fea0003800000 */
.L_x_1:
[----:B------:R-:W-:-:S00]  /*0100*/  BRA `(.L_x_1) ;  /* 0xfffffffc00fc7947 */ /* 0x000fc0000383ffff */
[----:B------:R-:W-:-:S00]  /*0110*/  NOP ;  /* 0x0000000000007918 */ /* 0x000fc00000000000 */
        /* <DEDUP_REMOVED lines=14> */
.L_x_2:


//--------------------- .nv.global.init           --------------------------
	.section	.nv.global.init,"aw",@progbits
.nv.global.init:
	.type		$str,@object
	.size		$str,(.L_0 - $str)
$str:
        /*0000*/ 	.byte	0x48, 0x65, 0x6c, 0x6c, 0x6f, 0x20, 0x57, 0x6f, 0x72, 0x6c, 0x64, 0x21, 0x20, 0x4d, 0x79, 0x20
        /*0010*/ 	.byte	0x74, 0x68, 0x72, 0x65, 0x61, 0x64, 0x49, 0x64, 0x20, 0x69, 0x73, 0x20, 0x25, 0x64, 0x0a, 0x00
.L_0:


//--------------------- .nv.shared.reserved.0     --------------------------
	.section	.nv.shared.reserved.0,"aw",@nobits
	.weak		__nv_reservedSMEM_offset_0_alias
	.size		__nv_reservedSMEM_offset_0_alias, 0, 64
	.other		__nv_reservedSMEM_offset_0_alias,@"STO_CUDA_RESERVED_SHARED STV_DEFAULT"
__nv_reservedSMEM_offset_0_alias:
	.zero		0
	.zero		64


//--------------------- .nv.constant0._Z10cuda_hellov --------------------------
	.section	.nv.constant0._Z10cuda_hellov,"a",@progbits
	.sectionflags	@""
	.align	4
.nv.constant0._Z10cuda_hellov:
	.zero		896


//--------------------- SYMBOLS --------------------------

	.type		.nv.reservedSmem.offset0,@object
	.size		.nv.reservedSmem.offset0,0x4
	.type		vprintf,@function
